//
// Generated by NVIDIA NVVM Compiler
//
// Compiler Build ID: CL-36424714
// Cuda compilation tools, release 13.0, V13.0.88
// Based on NVVM 20.0.0
//

.version 9.0
.target sm_100
.address_size 64

	// .globl	_Z16diffusion_kernelPdPKdid

.visible .entry _Z16diffusion_kernelPdPKdid(
	.param .u64 .ptr .align 1 _Z16diffusion_kernelPdPKdid_param_0,
	.param .u64 .ptr .align 1 _Z16diffusion_kernelPdPKdid_param_1,
	.param .u32 _Z16diffusion_kernelPdPKdid_param_2,
	.param .f64 _Z16diffusion_kernelPdPKdid_param_3
)
{
	.reg .pred 	%p<2>;
	.reg .b32 	%r<40>;
	.reg .b64 	%rd<17>;
	.reg .b64 	%fd<16>;

	ld.param.u64 	%rd1, [_Z16diffusion_kernelPdPKdid_param_0];
	ld.param.u64 	%rd2, [_Z16diffusion_kernelPdPKdid_param_1];
	ld.param.u32 	%r6, [_Z16diffusion_kernelPdPKdid_param_2];
	ld.param.f64 	%fd1, [_Z16diffusion_kernelPdPKdid_param_3];
	mov.u32 	%r7, %ctaid.x;
	mov.u32 	%r8, %ntid.x;
	mov.u32 	%r9, %tid.x;
	mad.lo.s32 	%r1, %r7, %r8, %r9;
	mov.u32 	%r10, %ctaid.y;
	mov.u32 	%r11, %ntid.y;
	mov.u32 	%r12, %tid.y;
	mad.lo.s32 	%r13, %r10, %r11, %r12;
	mov.u32 	%r14, %ctaid.z;
	mov.u32 	%r15, %ntid.z;
	mov.u32 	%r16, %tid.z;
	mad.lo.s32 	%r17, %r14, %r15, %r16;
	add.s32 	%r4, %r6, -2;
	max.s32 	%r18, %r1, %r13;
	max.s32 	%r19, %r18, %r17;
	setp.ge.s32 	%p1, %r19, %r4;
	@%p1 bra 	$L__BB0_2;
	cvta.to.global.u64 	%rd3, %rd2;
	cvta.to.global.u64 	%rd4, %rd1;
	mul.lo.s32 	%r20, %r4, %r17;
	add.s32 	%r21, %r20, %r4;
	mul.lo.s32 	%r22, %r21, %r4;
	mul.lo.s32 	%r23, %r6, %r13;
	add.s32 	%r24, %r23, %r6;
	add.s32 	%r25, %r24, %r1;
	add.s32 	%r26, %r25, %r22;
	mul.wide.s32 	%rd5, %r26, 8;
	add.s64 	%rd6, %rd3, %rd5;
	ld.global.f64 	%fd2, [%rd6+8];
	ld.global.f64 	%fd3, [%rd6];
	ld.global.f64 	%fd4, [%rd6+16];
	add.f64 	%fd5, %fd3, %fd4;
	add.s32 	%r27, %r1, %r23;
	add.s32 	%r28, %r27, %r22;
	add.s32 	%r29, %r28, 1;
	mul.wide.s32 	%rd7, %r29, 8;
	add.s64 	%rd8, %rd3, %rd7;
	ld.global.f64 	%fd6, [%rd8];
	add.f64 	%fd7, %fd5, %fd6;
	shl.b32 	%r30, %r6, 1;
	add.s32 	%r31, %r29, %r30;
	mul.wide.s32 	%rd9, %r31, 8;
	add.s64 	%rd10, %rd3, %rd9;
	ld.global.f64 	%fd8, [%rd10];
	add.f64 	%fd9, %fd7, %fd8;
	mul.lo.s32 	%r32, %r20, %r4;
	add.s32 	%r33, %r25, 1;
	add.s32 	%r34, %r33, %r32;
	mul.wide.s32 	%rd11, %r34, 8;
	add.s64 	%rd12, %rd3, %rd11;
	ld.global.f64 	%fd10, [%rd12];
	sub.f64 	%fd11, %fd9, %fd10;
	shl.b32 	%r35, %r4, 1;
	add.s32 	%r36, %r20, %r35;
	mad.lo.s32 	%r37, %r36, %r4, %r33;
	mul.wide.s32 	%rd13, %r37, 8;
	add.s64 	%rd14, %rd3, %rd13;
	ld.global.f64 	%fd12, [%rd14];
	add.f64 	%fd13, %fd11, %fd12;
	fma.rn.f64 	%fd14, %fd2, 0dC018000000000000, %fd13;
	fma.rn.f64 	%fd15, %fd1, %fd14, %fd2;
	mad.lo.s32 	%r38, %r4, %r13, %r1;
	add.s32 	%r39, %r38, %r32;
	mul.wide.s32 	%rd15, %r39, 8;
	add.s64 	%rd16, %rd4, %rd15;
	st.global.f64 	[%rd16], %fd15;
$L__BB0_2:
	ret;

}


// ===== COMPILED SASS (sm_100) =====

	.target	sm_100

	.elftype	@"ET_EXEC"


//--------------------- .note.nv.tkinfo           --------------------------
	.section	.note.nv.tkinfo,"",@"SHT_NOTE"
	.sectionflags	@"SHF_NOTE_NV_TKINFO"
	.tkinfo
        /*0018*/ 	.word	0x00000002
        /*0030*/ 	.string	""
        /*0030*/ 	.string	"ptxas"
        /*0030*/ 	.string	"Cuda compilation tools, release 13.0, V13.0.88"
        /*0030*/ 	.string	"Build cuda_13.0.r13.0/compiler.36424714_0"
        /*0030*/ 	.string	"-arch sm_100 -m 64 "



//--------------------- .note.nv.cuinfo           --------------------------
	.section	.note.nv.cuinfo,"",@"SHT_NOTE"
	.sectionflags	@"SHF_NOTE_NV_CUINFO"
        /*0018*/ 	.short	0x0002
        /*001a*/ 	.short	0x0064
        /*001c*/ 	.short	0x0082
	.zero		2


//--------------------- .nv.info                  --------------------------
	.section	.nv.info,"",@"SHT_CUDA_INFO"
	.align	4


	//----- nvinfo : EIATTR_REGCOUNT
	.align		4
        /*0000*/ 	.byte	0x04, 0x2f
        /*0002*/ 	.short	(.L_1 - .L_0)
	.align		4
.L_0:
        /*0004*/ 	.word	index@(_Z16diffusion_kernelPdPKdid)
        /*0008*/ 	.word	0x00000018


	//----- nvinfo : EIATTR_FRAME_SIZE
	.align		4
.L_1:
        /*000c*/ 	.byte	0x04, 0x11
        /*000e*/ 	.short	(.L_3 - .L_2)
	.align		4
.L_2:
        /*0010*/ 	.word	index@(_Z16diffusion_kernelPdPKdid)
        /*0014*/ 	.word	0x00000000


	//----- nvinfo : EIATTR_MIN_STACK_SIZE
	.align		4
.L_3:
        /*0018*/ 	.byte	0x04, 0x12
        /*001a*/ 	.short	(.L_5 - .L_4)
	.align		4
.L_4:
        /*001c*/ 	.word	index@(_Z16diffusion_kernelPdPKdid)
        /*0020*/ 	.word	0x00000000
.L_5:


//--------------------- .nv.compat                --------------------------
	.section	.nv.compat,"",@"SHT_CUDA_COMPAT_INFO"
	.align	4
        /*0000*/ 	.byte	0x02, 0x09, 0x00, 0x00, 0x02, 0x02, 0x01, 0x00, 0x02, 0x05, 0x05, 0x00, 0x03, 0x07, 0x01, 0x01
        /*0010*/ 	.byte	0x02, 0x03, 0x00, 0x00, 0x02, 0x06, 0x01, 0x00, 0x04, 0x0b, 0x08, 0x00, 0x01, 0x00, 0x00, 0x00
        /*0020*/ 	.byte	0x00, 0x00, 0x00, 0x00


//--------------------- .nv.info._Z16diffusion_kernelPdPKdid --------------------------
	.section	.nv.info._Z16diffusion_kernelPdPKdid,"",@"SHT_CUDA_INFO"
	.sectionflags	@""
	.align	4


	//----- nvinfo : EIATTR_CUDA_API_VERSION
	.align		4
        /*0000*/ 	.byte	0x04, 0x37
        /*0002*/ 	.short	(.L_7 - .L_6)
.L_6:
        /*0004*/ 	.word	0x00000082


	//----- nvinfo : EIATTR_KPARAM_INFO
	.align		4
.L_7:
        /*0008*/ 	.byte	0x04, 0x17
        /*000a*/ 	.short	(.L_9 - .L_8)
.L_8:
        /*000c*/ 	.word	0x00000000
        /*0010*/ 	.short	0x0003
        /*0012*/ 	.short	0x0018
        /*0014*/ 	.byte	0x00, 0xf0, 0x21, 0x00


	//----- nvinfo : EIATTR_KPARAM_INFO
	.align		4
.L_9:
        /*0018*/ 	.byte	0x04, 0x17
        /*001a*/ 	.short	(.L_11 - .L_10)
.L_10:
        /*001c*/ 	.word	0x00000000
        /*0020*/ 	.short	0x0002
        /*0022*/ 	.short	0x0010
        /*0024*/ 	.byte	0x00, 0xf0, 0x11, 0x00


	//----- nvinfo : EIATTR_KPARAM_INFO
	.align		4
.L_11:
        /*0028*/ 	.byte	0x04, 0x17
        /*002a*/ 	.short	(.L_13 - .L_12)
.L_12:
        /*002c*/ 	.word	0x00000000
        /*0030*/ 	.short	0x0001
        /*0032*/ 	.short	0x0008
        /*0034*/ 	.byte	0x00, 0xf5, 0x21, 0x00


	//----- nvinfo : EIATTR_KPARAM_INFO
	.align		4
.L_13:
        /*0038*/ 	.byte	0x04, 0x17
        /*003a*/ 	.short	(.L_15 - .L_14)
.L_14:
        /*003c*/ 	.word	0x00000000
        /*0040*/ 	.short	0x0000
        /*0042*/ 	.short	0x0000
        /*0044*/ 	.byte	0x00, 0xf5, 0x21, 0x00


	//----- nvinfo : EIATTR_SPARSE_MMA_MASK
	.align		4
.L_15:
        /*0048*/ 	.byte	0x03, 0x50
        /*004a*/ 	.short	0x0000


	//----- nvinfo : EIATTR_MAXREG_COUNT
	.align		4
        /*004c*/ 	.byte	0x03, 0x1b
        /*004e*/ 	.short	0x00ff


	//----- nvinfo : EIATTR_MERCURY_ISA_VERSION
	.align		4
        /*0050*/ 	.byte	0x03, 0x5f
        /*0052*/ 	.short	0x0101


	//----- nvinfo : EIATTR_VRC_CTA_INIT_COUNT
	.align		4
        /*0054*/ 	.byte	0x02, 0x4a
	.zero		1
	.zero		1


	//----- nvinfo : EIATTR_EXIT_INSTR_OFFSETS
	.align		4
        /*0058*/ 	.byte	0x04, 0x1c
        /*005a*/ 	.short	(.L_17 - .L_16)


	//   ....[0]....
.L_16:
        /*005c*/ 	.word	0x00000110


	//   ....[1]....
        /*0060*/ 	.word	0x000003a0


	//----- nvinfo : EIATTR_CBANK_PARAM_SIZE
	.align		4
.L_17:
        /*0064*/ 	.byte	0x03, 0x19
        /*0066*/ 	.short	0x0020


	//----- nvinfo : EIATTR_PARAM_CBANK
	.align		4
        /*0068*/ 	.byte	0x04, 0x0a
        /*006a*/ 	.short	(.L_19 - .L_18)
	.align		4
.L_18:
        /*006c*/ 	.word	index@(.nv.constant0._Z16diffusion_kernelPdPKdid)
        /*0070*/ 	.short	0x0380
        /*0072*/ 	.short	0x0020


	//----- nvinfo : EIATTR_SW_WAR
	.align		4
.L_19:
        /*0074*/ 	.byte	0x04, 0x36
        /*0076*/ 	.short	(.L_21 - .L_20)
.L_20:
        /*0078*/ 	.word	0x00000008
.L_21:


//--------------------- .nv.callgraph             --------------------------
	.section	.nv.callgraph,"",@"SHT_CUDA_CALLGRAPH"
	.align	4
	.sectionentsize	8
	.align		4
        /*0000*/ 	.word	0x00000000
	.align		4
        /*0004*/ 	.word	0xffffffff
	.align		4
        /*0008*/ 	.word	0x00000000
	.align		4
        /*000c*/ 	.word	0xfffffffe
	.align		4
        /*0010*/ 	.word	0x00000000
	.align		4
        /*0014*/ 	.word	0xfffffffd
	.align		4
        /*0018*/ 	.word	0x00000000
	.align		4
        /*001c*/ 	.word	0xfffffffc


//--------------------- .text._Z16diffusion_kernelPdPKdid --------------------------
	.section	.text._Z16diffusion_kernelPdPKdid,"ax",@progbits
	.align	128
        .global         _Z16diffusion_kernelPdPKdid
        .type           _Z16diffusion_kernelPdPKdid,@function
        .size           _Z16diffusion_kernelPdPKdid,(.L_x_1 - _Z16diffusion_kernelPdPKdid)
        .other          _Z16diffusion_kernelPdPKdid,@"STO_CUDA_ENTRY STV_DEFAULT"
_Z16diffusion_kernelPdPKdid:
.text._Z16diffusion_kernelPdPKdid:
[----:B------:R-:W-:Y:S01]  /*0000*/  LDC R1, c[0x0][0x37c] ;  /* 0x0000df00ff017b82 */ /* 0x000fe20000000800 */
[----:B------:R-:W0:Y:S07]  /*0010*/  S2R R3, SR_TID.X ;  /* 0x0000000000037919 */ /* 0x000e2e0000002100 */
[----:B------:R-:W0:Y:S01]  /*0020*/  LDC R0, c[0x0][0x360] ;  /* 0x0000d800ff007b82 */ /* 0x000e220000000800 */
[----:B------:R-:W1:Y:S01]  /*0030*/  S2R R2, SR_TID.Y ;  /* 0x0000000000027919 */ /* 0x000e620000002200 */
[----:B------:R-:W2:Y:S06]  /*0040*/  S2R R5, SR_TID.Z ;  /* 0x0000000000057919 */ /* 0x000eac0000002300 */
[----:B------:R-:W1:Y:S08]  /*0050*/  LDC R15, c[0x0][0x364] ;  /* 0x0000d900ff0f7b82 */ /* 0x000e700000000800 */
[----:B------:R-:W0:Y:S08]  /*0060*/  S2UR UR4, SR_CTAID.X ;  /* 0x00000000000479c3 */ /* 0x000e300000002500 */
[----:B------:R-:W1:Y:S08]  /*0070*/  S2UR UR5, SR_CTAID.Y ;  /* 0x00000000000579c3 */ /* 0x000e700000002600 */
[----:B------:R-:W2:Y:S08]  /*0080*/  S2UR UR6, SR_CTAID.Z ;  /* 0x00000000000679c3 */ /* 0x000eb00000002700 */
[----:B------:R-:W2:Y:S01]  /*0090*/  LDC R12, c[0x0][0x368] ;  /* 0x0000da00ff0c7b82 */ /* 0x000ea20000000800 */
[----:B0-----:R-:W-:-:S07]  /*00a0*/  IMAD R0, R0, UR4, R3 ;  /* 0x0000000400007c24 */ /* 0x001fce000f8e0203 */
[----:B------:R-:W0:Y:S01]  /*00b0*/  LDC R6, c[0x0][0x390] ;  /* 0x0000e400ff067b82 */ /* 0x000e220000000800 */
[----:B-1----:R-:W-:Y:S02]  /*00c0*/  IMAD R15, R15, UR5, R2 ;  /* 0x000000050f0f7c24 */ /* 0x002fe4000f8e0202 */
[----:B--2---:R-:W-:-:S05]  /*00d0*/  IMAD R12, R12, UR6, R5 ;  /* 0x000000060c0c7c24 */ /* 0x004fca000f8e0205 */
[----:B------:R-:W-:Y:S02]  /*00e0*/  VIMNMX3 R2, R0, R15, R12, !PT ;  /* 0x0000000f0002720f */ /* 0x000fe4000780010c */
[----:B0-----:R-:W-:-:S04]  /*00f0*/  IADD3 R13, PT, PT, R6, -0x2, RZ ;  /* 0xfffffffe060d7810 */ /* 0x001fc80007ffe0ff */
[----:B------:R-:W-:-:S13]  /*0100*/  ISETP.GE.AND P0, PT, R2, R13, PT ;  /* 0x0000000d0200720c */ /* 0x000fda0003f06270 */
[----:B------:R-:W-:Y:S05]  /*0110*/  @P0 EXIT ;  /* 0x000000000000094d */ /* 0x000fea0003800000 */
[----:B------:R-:W0:Y:S01]  /*0120*/  LDC.64 R18, c[0x0][0x388] ;  /* 0x0000e200ff127b82 */ /* 0x000e220000000a00 */
[----:B------:R-:W-:Y:S01]  /*0130*/  IMAD R3, R15, R6, R6 ;  /* 0x000000060f037224 */ /* 0x000fe200078e0206 */
[----:B------:R-:W1:Y:S01]  /*0140*/  LDCU.64 UR4, c[0x0][0x358] ;  /* 0x00006b00ff0477ac */ /* 0x000e620008000a00 */
[----:B------:R-:W-:-:S03]  /*0150*/  IMAD R12, R12, R13, RZ ;  /* 0x0000000d0c0c7224 */ /* 0x000fc600078e02ff */
[----:B------:R-:W-:Y:S01]  /*0160*/  IADD3 R7, PT, PT, R0, R3, RZ ;  /* 0x0000000300077210 */ /* 0x000fe20007ffe0ff */
[----:B------:R-:W-:Y:S01]  /*0170*/  IMAD R3, R15, R6, R0 ;  /* 0x000000060f037224 */ /* 0x000fe200078e0200 */
[C---:B------:R-:W-:Y:S01]  /*0180*/  IADD3 R2, PT, PT, R13.reuse, R12, RZ ;  /* 0x0000000c0d027210 */ /* 0x040fe20007ffe0ff */
[----:B------:R-:W2:Y:S04]  /*0190*/  LDCU.64 UR6, c[0x0][0x398] ;  /* 0x00007300ff0677ac */ /* 0x000ea80008000a00 */
[CC--:B------:R-:W-:Y:S02]  /*01a0*/  IMAD R11, R13.reuse, R2.reuse, R7 ;  /* 0x000000020d0b7224 */ /* 0x0c0fe400078e0207 */
[----:B------:R-:W-:-:S05]  /*01b0*/  IMAD R3, R13, R2, R3 ;  /* 0x000000020d037224 */ /* 0x000fca00078e0203 */
[----:B------:R-:W-:Y:S01]  /*01c0*/  IADD3 R9, PT, PT, R3, 0x1, RZ ;  /* 0x0000000103097810 */ /* 0x000fe20007ffe0ff */
[----:B0-----:R-:W-:-:S05]  /*01d0*/  IMAD.WIDE R10, R11, 0x8, R18 ;  /* 0x000000080b0a7825 */ /* 0x001fca00078e0212 */
[----:B-1----:R-:W3:Y:S01]  /*01e0*/  LDG.E.64 R4, desc[UR4][R10.64] ;  /* 0x000000040a047981 */ /* 0x002ee2000c1e1b00 */
[----:B------:R-:W-:-:S03]  /*01f0*/  IMAD.WIDE R16, R9, 0x8, R18 ;  /* 0x0000000809107825 */ /* 0x000fc600078e0212 */
[----:B------:R-:W3:Y:S01]  /*0200*/  LDG.E.64 R2, desc[UR4][R10.64+0x10] ;  /* 0x000010040a027981 */ /* 0x000ee2000c1e1b00 */
[----:B------:R-:W-:Y:S02]  /*0210*/  LEA R9, R6, R9, 0x1 ;  /* 0x0000000906097211 */ /* 0x000fe400078e08ff */
[----:B------:R-:W-:Y:S01]  /*0220*/  IADD3 R14, PT, PT, R7, 0x1, RZ ;  /* 0x00000001070e7810 */ /* 0x000fe20007ffe0ff */
[----:B------:R-:W4:Y:S02]  /*0230*/  LDG.E.64 R16, desc[UR4][R16.64] ;  /* 0x0000000410107981 */ /* 0x000f24000c1e1b00 */
[----:B------:R-:W-:Y:S01]  /*0240*/  IMAD.WIDE R8, R9, 0x8, R18 ;  /* 0x0000000809087825 */ /* 0x000fe200078e0212 */
[----:B------:R-:W-:-:S03]  /*0250*/  LEA R20, R13, R12, 0x1 ;  /* 0x0000000c0d147211 */ /* 0x000fc600078e08ff */
[----:B------:R-:W-:Y:S01]  /*0260*/  IMAD R7, R13, R12, R14 ;  /* 0x0000000c0d077224 */ /* 0x000fe200078e020e */
[----:B------:R-:W5:Y:S04]  /*0270*/  LDG.E.64 R10, desc[UR4][R10.64+0x8] ;  /* 0x000008040a0a7981 */ /* 0x000f68000c1e1b00 */
[----:B------:R-:W2:Y:S01]  /*0280*/  LDG.E.64 R8, desc[UR4][R8.64] ;  /* 0x0000000408087981 */ /* 0x000ea2000c1e1b00 */
[----:B------:R-:W-:-:S04]  /*0290*/  IMAD.WIDE R6, R7, 0x8, R18 ;  /* 0x0000000807067825 */ /* 0x000fc800078e0212 */
[----:B------:R-:W-:Y:S02]  /*02a0*/  IMAD R21, R13, R20, R14 ;  /* 0x000000140d157224 */ /* 0x000fe400078e020e */
[----:B------:R-:W5:Y:S02]  /*02b0*/  LDG.E.64 R6, desc[UR4][R6.64] ;  /* 0x0000000406067981 */ /* 0x000f64000c1e1b00 */
[----:B------:R-:W-:-:S06]  /*02c0*/  IMAD.WIDE R18, R21, 0x8, R18 ;  /* 0x0000000815127825 */ /* 0x000fcc00078e0212 */
[----:B------:R-:W5:Y:S01]  /*02d0*/  LDG.E.64 R18, desc[UR4][R18.64] ;  /* 0x0000000412127981 */ /* 0x000f62000c1e1b00 */
[----:B------:R-:W-:-:S04]  /*02e0*/  IMAD R0, R15, R13, R0 ;  /* 0x0000000d0f007224 */ /* 0x000fc800078e0200 */
[----:B------:R-:W-:Y:S01]  /*02f0*/  IMAD R13, R13, R12, R0 ;  /* 0x0000000c0d0d7224 */ /* 0x000fe200078e0200 */
[----:B---3--:R-:W-:Y:S01]  /*0300*/  DADD R2, R4, R2 ;  /* 0x0000000004027229 */ /* 0x008fe20000000002 */
[----:B------:R-:W0:Y:S07]  /*0310*/  LDC.64 R4, c[0x0][0x380] ;  /* 0x0000e000ff047b82 */ /* 0x000e2e0000000a00 */
[----:B----4-:R-:W-:-:S08]  /*0320*/  DADD R2, R2, R16 ;  /* 0x0000000002027229 */ /* 0x010fd00000000010 */
[----:B--2---:R-:W-:-:S08]  /*0330*/  DADD R2, R2, R8 ;  /* 0x0000000002027229 */ /* 0x004fd00000000008 */
[----:B-----5:R-:W-:-:S08]  /*0340*/  DADD R2, R2, -R6 ;  /* 0x0000000002027229 */ /* 0x020fd00000000806 */
[----:B------:R-:W-:-:S08]  /*0350*/  DADD R2, R2, R18 ;  /* 0x0000000002027229 */ /* 0x000fd00000000012 */
[----:B------:R-:W-:Y:S01]  /*0360*/  DFMA R2, R10, -6, R2 ;  /* 0xc01800000a02782b */ /* 0x000fe20000000002 */
[----:B0-----:R-:W-:-:S07]  /*0370*/  IMAD.WIDE R4, R13, 0x8, R4 ;  /* 0x000000080d047825 */ /* 0x001fce00078e0204 */
[----:B------:R-:W-:-:S07]  /*0380*/  DFMA R2, R2, UR6, R10 ;  /* 0x0000000602027c2b */ /* 0x000fce000800000a */
[----:B------:R-:W-:Y:S01]  /*0390*/  STG.E.64 desc[UR4][R4.64], R2 ;  /* 0x0000000204007986 */ /* 0x000fe2000c101b04 */
[----:B------:R-:W-:Y:S05]  /*03a0*/  EXIT ;  /* 0x000000000000794d */ /* 0x000fea0003800000 */
.L_x_0:
[----:B------:R-:W-:-:S00]  /*03b0*/  BRA `(.L_x_0) ;  /* 0xfffffffc00fc7947 */ /* 0x000fc0000383ffff */
[----:B------:R-:W-:-:S00]  /*03c0*/  NOP ;  /* 0x0000000000007918 */ /* 0x000fc00000000000 */
        /* <DEDUP_REMOVED lines=11> */
.L_x_1:


//--------------------- .nv.shared.reserved.0     --------------------------
	.section	.nv.shared.reserved.0,"aw",@nobits
	.weak		__nv_reservedSMEM_offset_0_alias
	.size		__nv_reservedSMEM_offset_0_alias, 0, 64
	.other		__nv_reservedSMEM_offset_0_alias,@"STO_CUDA_RESERVED_SHARED STV_DEFAULT"
__nv_reservedSMEM_offset_0_alias:
	.zero		0
	.zero		64


//--------------------- .nv.constant0._Z16diffusion_kernelPdPKdid --------------------------
	.section	.nv.constant0._Z16diffusion_kernelPdPKdid,"a",@progbits
	.sectionflags	@""
	.align	4
.nv.constant0._Z16diffusion_kernelPdPKdid:
	.zero		928


//--------------------- SYMBOLS --------------------------

	.type		.nv.reservedSmem.offset0,@object
	.size		.nv.reservedSmem.offset0,0x4
